//
// Generated by NVIDIA NVVM Compiler
//
// Compiler Build ID: CL-36424714
// Cuda compilation tools, release 13.0, V13.0.88
// Based on NVVM 20.0.0
//

.version 9.0
.target sm_100
.address_size 64

	// .globl	_Z8filter_kPiS_PKii

.visible .entry _Z8filter_kPiS_PKii(
	.param .u64 .ptr .align 1 _Z8filter_kPiS_PKii_param_0,
	.param .u64 .ptr .align 1 _Z8filter_kPiS_PKii_param_1,
	.param .u64 .ptr .align 1 _Z8filter_kPiS_PKii_param_2,
	.param .u32 _Z8filter_kPiS_PKii_param_3
)
{
	.reg .pred 	%p<4>;
	.reg .b32 	%r<13>;
	.reg .b64 	%rd<11>;

	ld.param.u64 	%rd4, [_Z8filter_kPiS_PKii_param_0];
	ld.param.u64 	%rd5, [_Z8filter_kPiS_PKii_param_1];
	ld.param.u64 	%rd6, [_Z8filter_kPiS_PKii_param_2];
	ld.param.u32 	%r7, [_Z8filter_kPiS_PKii_param_3];
	mov.u32 	%r8, %tid.x;
	mov.u32 	%r9, %ctaid.x;
	mov.u32 	%r1, %ntid.x;
	mad.lo.s32 	%r12, %r9, %r1, %r8;
	setp.ge.s32 	%p1, %r12, %r7;
	@%p1 bra 	$L__BB0_5;
	mov.u32 	%r10, %nctaid.x;
	mul.lo.s32 	%r3, %r1, %r10;
	cvta.to.global.u64 	%rd1, %rd6;
	cvta.to.global.u64 	%rd2, %rd5;
	cvta.to.global.u64 	%rd3, %rd4;
$L__BB0_2:
	mul.wide.s32 	%rd7, %r12, 4;
	add.s64 	%rd8, %rd1, %rd7;
	ld.global.u32 	%r5, [%rd8];
	setp.lt.s32 	%p2, %r5, 1;
	@%p2 bra 	$L__BB0_4;
	atom.global.add.u32 	%r11, [%rd2], 1;
	mul.wide.s32 	%rd9, %r11, 4;
	add.s64 	%rd10, %rd3, %rd9;
	st.global.u32 	[%rd10], %r5;
$L__BB0_4:
	add.s32 	%r12, %r12, %r3;
	setp.lt.s32 	%p3, %r12, %r7;
	@%p3 bra 	$L__BB0_2;
$L__BB0_5:
	ret;

}


// ===== COMPILED SASS (sm_100) =====

	.target	sm_100

	.elftype	@"ET_EXEC"


//--------------------- .note.nv.tkinfo           --------------------------
	.section	.note.nv.tkinfo,"",@"SHT_NOTE"
	.sectionflags	@"SHF_NOTE_NV_TKINFO"
	.tkinfo
        /*0018*/ 	.word	0x00000002
        /*0030*/ 	.string	""
        /*0030*/ 	.string	"ptxas"
        /*0030*/ 	.string	"Cuda compilation tools, release 13.0, V13.0.88"
        /*0030*/ 	.string	"Build cuda_13.0.r13.0/compiler.36424714_0"
        /*0030*/ 	.string	"-arch sm_100 -m 64 "



//--------------------- .note.nv.cuinfo           --------------------------
	.section	.note.nv.cuinfo,"",@"SHT_NOTE"
	.sectionflags	@"SHF_NOTE_NV_CUINFO"
        /*0018*/ 	.short	0x0002
        /*001a*/ 	.short	0x0064
        /*001c*/ 	.short	0x0082
	.zero		2


//--------------------- .nv.info                  --------------------------
	.section	.nv.info,"",@"SHT_CUDA_INFO"
	.align	4


	//----- nvinfo : EIATTR_REGCOUNT
	.align		4
        /*0000*/ 	.byte	0x04, 0x2f
        /*0002*/ 	.short	(.L_1 - .L_0)
	.align		4
.L_0:
        /*0004*/ 	.word	index@(_Z8filter_kPiS_PKii)
        /*0008*/ 	.word	0x00000012


	//----- nvinfo : EIATTR_FRAME_SIZE
	.align		4
.L_1:
        /*000c*/ 	.byte	0x04, 0x11
        /*000e*/ 	.short	(.L_3 - .L_2)
	.align		4
.L_2:
        /*0010*/ 	.word	index@(_Z8filter_kPiS_PKii)
        /*0014*/ 	.word	0x00000000


	//----- nvinfo : EIATTR_MIN_STACK_SIZE
	.align		4
.L_3:
        /*0018*/ 	.byte	0x04, 0x12
        /*001a*/ 	.short	(.L_5 - .L_4)
	.align		4
.L_4:
        /*001c*/ 	.word	index@(_Z8filter_kPiS_PKii)
        /*0020*/ 	.word	0x00000000
.L_5:


//--------------------- .nv.compat                --------------------------
	.section	.nv.compat,"",@"SHT_CUDA_COMPAT_INFO"
	.align	4
        /*0000*/ 	.byte	0x02, 0x09, 0x00, 0x00, 0x02, 0x02, 0x01, 0x00, 0x02, 0x05, 0x05, 0x00, 0x03, 0x07, 0x01, 0x01
        /*0010*/ 	.byte	0x02, 0x03, 0x00, 0x00, 0x02, 0x06, 0x01, 0x00, 0x04, 0x0b, 0x08, 0x00, 0x09, 0x00, 0x00, 0x00
        /*0020*/ 	.byte	0x00, 0x00, 0x00, 0x00


//--------------------- .nv.info._Z8filter_kPiS_PKii --------------------------
	.section	.nv.info._Z8filter_kPiS_PKii,"",@"SHT_CUDA_INFO"
	.sectionflags	@""
	.align	4


	//----- nvinfo : EIATTR_CUDA_API_VERSION
	.align		4
        /*0000*/ 	.byte	0x04, 0x37
        /*0002*/ 	.short	(.L_7 - .L_6)
.L_6:
        /*0004*/ 	.word	0x00000082


	//----- nvinfo : EIATTR_KPARAM_INFO
	.align		4
.L_7:
        /*0008*/ 	.byte	0x04, 0x17
        /*000a*/ 	.short	(.L_9 - .L_8)
.L_8:
        /*000c*/ 	.word	0x00000000
        /*0010*/ 	.short	0x0003
        /*0012*/ 	.short	0x0018
        /*0014*/ 	.byte	0x00, 0xf0, 0x11, 0x00


	//----- nvinfo : EIATTR_KPARAM_INFO
	.align		4
.L_9:
        /*0018*/ 	.byte	0x04, 0x17
        /*001a*/ 	.short	(.L_11 - .L_10)
.L_10:
        /*001c*/ 	.word	0x00000000
        /*0020*/ 	.short	0x0002
        /*0022*/ 	.short	0x0010
        /*0024*/ 	.byte	0x00, 0xf5, 0x21, 0x00


	//----- nvinfo : EIATTR_KPARAM_INFO
	.align		4
.L_11:
        /*0028*/ 	.byte	0x04, 0x17
        /*002a*/ 	.short	(.L_13 - .L_12)
.L_12:
        /*002c*/ 	.word	0x00000000
        /*0030*/ 	.short	0x0001
        /*0032*/ 	.short	0x0008
        /*0034*/ 	.byte	0x00, 0xf5, 0x21, 0x00


	//----- nvinfo : EIATTR_KPARAM_INFO
	.align		4
.L_13:
        /*0038*/ 	.byte	0x04, 0x17
        /*003a*/ 	.short	(.L_15 - .L_14)
.L_14:
        /*003c*/ 	.word	0x00000000
        /*0040*/ 	.short	0x0000
        /*0042*/ 	.short	0x0000
        /*0044*/ 	.byte	0x00, 0xf5, 0x21, 0x00


	//----- nvinfo : EIATTR_SPARSE_MMA_MASK
	.align		4
.L_15:
        /*0048*/ 	.byte	0x03, 0x50
        /*004a*/ 	.short	0x0000


	//----- nvinfo : EIATTR_MAXREG_COUNT
	.align		4
        /*004c*/ 	.byte	0x03, 0x1b
        /*004e*/ 	.short	0x00ff


	//----- nvinfo : EIATTR_MERCURY_ISA_VERSION
	.align		4
        /*0050*/ 	.byte	0x03, 0x5f
        /*0052*/ 	.short	0x0101


	//----- nvinfo : EIATTR_INT_WARP_WIDE_INSTR_OFFSETS
	.align		4
        /*0054*/ 	.byte	0x04, 0x31
        /*0056*/ 	.short	(.L_17 - .L_16)


	//   ....[0]....
.L_16:
        /*0058*/ 	.word	0x00000160


	//   ....[1]....
        /*005c*/ 	.word	0x000001f0


	//----- nvinfo : EIATTR_VRC_CTA_INIT_COUNT
	.align		4
.L_17:
        /*0060*/ 	.byte	0x02, 0x4a
	.zero		1
	.zero		1


	//----- nvinfo : EIATTR_EXIT_INSTR_OFFSETS
	.align		4
        /*0064*/ 	.byte	0x04, 0x1c
        /*0066*/ 	.short	(.L_19 - .L_18)


	//   ....[0]....
.L_18:
        /*0068*/ 	.word	0x00000070


	//   ....[1]....
        /*006c*/ 	.word	0x00000250


	//----- nvinfo : EIATTR_CRS_STACK_SIZE
	.align		4
.L_19:
        /*0070*/ 	.byte	0x04, 0x1e
        /*0072*/ 	.short	(.L_21 - .L_20)
.L_20:
        /*0074*/ 	.word	0x00000000


	//----- nvinfo : EIATTR_CBANK_PARAM_SIZE
	.align		4
.L_21:
        /*0078*/ 	.byte	0x03, 0x19
        /*007a*/ 	.short	0x001c


	//----- nvinfo : EIATTR_PARAM_CBANK
	.align		4
        /*007c*/ 	.byte	0x04, 0x0a
        /*007e*/ 	.short	(.L_23 - .L_22)
	.align		4
.L_22:
        /*0080*/ 	.word	index@(.nv.constant0._Z8filter_kPiS_PKii)
        /*0084*/ 	.short	0x0380
        /*0086*/ 	.short	0x001c


	//----- nvinfo : EIATTR_SW_WAR
	.align		4
.L_23:
        /*0088*/ 	.byte	0x04, 0x36
        /*008a*/ 	.short	(.L_25 - .L_24)
.L_24:
        /*008c*/ 	.word	0x00000008
.L_25:


//--------------------- .nv.callgraph             --------------------------
	.section	.nv.callgraph,"",@"SHT_CUDA_CALLGRAPH"
	.align	4
	.sectionentsize	8
	.align		4
        /*0000*/ 	.word	0x00000000
	.align		4
        /*0004*/ 	.word	0xffffffff
	.align		4
        /*0008*/ 	.word	0x00000000
	.align		4
        /*000c*/ 	.word	0xfffffffe
	.align		4
        /*0010*/ 	.word	0x00000000
	.align		4
        /*0014*/ 	.word	0xfffffffd
	.align		4
        /*0018*/ 	.word	0x00000000
	.align		4
        /*001c*/ 	.word	0xfffffffc


//--------------------- .text._Z8filter_kPiS_PKii --------------------------
	.section	.text._Z8filter_kPiS_PKii,"ax",@progbits
	.align	128
        .global         _Z8filter_kPiS_PKii
        .type           _Z8filter_kPiS_PKii,@function
        .size           _Z8filter_kPiS_PKii,(.L_x_4 - _Z8filter_kPiS_PKii)
        .other          _Z8filter_kPiS_PKii,@"STO_CUDA_ENTRY STV_DEFAULT"
_Z8filter_kPiS_PKii:
.text._Z8filter_kPiS_PKii:
[----:B------:R-:W-:Y:S01]  /*0000*/  LDC R1, c[0x0][0x37c] ;  /* 0x0000df00ff017b82 */ /* 0x000fe20000000800 */
[----:B------:R-:W0:Y:S07]  /*0010*/  S2R R0, SR_TID.X ;  /* 0x0000000000007919 */ /* 0x000e2e0000002100 */
[----:B------:R-:W0:Y:S01]  /*0020*/  S2UR UR4, SR_CTAID.X ;  /* 0x00000000000479c3 */ /* 0x000e220000002500 */
[----:B------:R-:W1:Y:S07]  /*0030*/  LDCU UR5, c[0x0][0x398] ;  /* 0x00007300ff0577ac */ /* 0x000e6e0008000800 */
[----:B------:R-:W0:Y:S02]  /*0040*/  LDC R11, c[0x0][0x360] ;  /* 0x0000d800ff0b7b82 */ /* 0x000e240000000800 */
[----:B0-----:R-:W-:-:S05]  /*0050*/  IMAD R0, R11, UR4, R0 ;  /* 0x000000040b007c24 */ /* 0x001fca000f8e0200 */
[----:B-1----:R-:W-:-:S13]  /*0060*/  ISETP.GE.AND P0, PT, R0, UR5, PT ;  /* 0x0000000500007c0c */ /* 0x002fda000bf06270 */
[----:B------:R-:W-:Y:S05]  /*0070*/  @P0 EXIT ;  /* 0x000000000000094d */ /* 0x000fea0003800000 */
[----:B------:R-:W0:Y:S01]  /*0080*/  LDC.64 R2, c[0x0][0x390] ;  /* 0x0000e400ff027b82 */ /* 0x000e220000000a00 */
[----:B------:R-:W1:Y:S01]  /*0090*/  LDCU UR4, c[0x0][0x370] ;  /* 0x00006e00ff0477ac */ /* 0x000e620008000800 */
[----:B------:R-:W2:Y:S06]  /*00a0*/  LDCU.64 UR6, c[0x0][0x358] ;  /* 0x00006b00ff0677ac */ /* 0x000eac0008000a00 */
[----:B------:R-:W3:Y:S01]  /*00b0*/  LDC.64 R4, c[0x0][0x380] ;  /* 0x0000e000ff047b82 */ /* 0x000ee20000000a00 */
[----:B------:R-:W4:Y:S01]  /*00c0*/  LDCU UR5, c[0x0][0x398] ;  /* 0x00007300ff0577ac */ /* 0x000f220008000800 */
[----:B-1----:R-:W-:-:S07]  /*00d0*/  IMAD R11, R11, UR4, RZ ;  /* 0x000000040b0b7c24 */ /* 0x002fce000f8e02ff */
.L_x_2:
[----:B0-----:R-:W-:-:S05]  /*00e0*/  IMAD.WIDE R6, R0, 0x4, R2 ;  /* 0x0000000400067825 */ /* 0x001fca00078e0202 */
[----:B--2---:R-:W2:Y:S01]  /*00f0*/  LDG.E R15, desc[UR6][R6.64] ;  /* 0x00000006060f7981 */ /* 0x004ea2000c1e1900 */
[----:B------:R-:W-:Y:S01]  /*0100*/  IMAD.IADD R0, R11, 0x1, R0 ;  /* 0x000000010b007824 */ /* 0x000fe200078e0200 */
[----:B------:R-:W-:Y:S04]  /*0110*/  BSSY.RECONVERGENT B0, `(.L_x_0) ;  /* 0x0000012000007945 */ /* 0x000fe80003800200 */
[----:B----4-:R-:W-:Y:S02]  /*0120*/  ISETP.GE.AND P0, PT, R0, UR5, PT ;  /* 0x0000000500007c0c */ /* 0x010fe4000bf06270 */
[----:B--2---:R-:W-:-:S13]  /*0130*/  ISETP.GE.AND P1, PT, R15, 0x1, PT ;  /* 0x000000010f00780c */ /* 0x004fda0003f26270 */
[----:B------:R-:W-:Y:S05]  /*0140*/  @!P1 BRA `(.L_x_1) ;  /* 0x0000000000389947 */ /* 0x000fea0003800000 */
[----:B------:R-:W0:Y:S01]  /*0150*/  S2R R9, SR_LANEID ;  /* 0x0000000000097919 */ /* 0x000e220000000000 */
[----:B------:R-:W-:Y:S01]  /*0160*/  VOTEU.ANY UR4, UPT, PT ;  /* 0x0000000000047886 */ /* 0x000fe200038e0100 */
[----:B------:R-:W1:Y:S01]  /*0170*/  LDC.64 R6, c[0x0][0x388] ;  /* 0x0000e200ff067b82 */ /* 0x000e620000000a00 */
[----:B------:R-:W0:Y:S08]  /*0180*/  FLO.U32 R10, UR4 ;  /* 0x00000004000a7d00 */ /* 0x000e3000080e0000 */
[----:B------:R-:W1:Y:S01]  /*0190*/  POPC R13, UR4 ;  /* 0x00000004000d7d09 */ /* 0x000e620008000000 */
[----:B0-----:R-:W-:-:S13]  /*01a0*/  ISETP.EQ.U32.AND P1, PT, R10, R9, PT ;  /* 0x000000090a00720c */ /* 0x001fda0003f22070 */
[----:B-1----:R-:W2:Y:S01]  /*01b0*/  @P1 ATOMG.E.ADD.STRONG.GPU PT, R7, desc[UR6][R6.64], R13 ;  /* 0x8000000d060719a8 */ /* 0x002ea200081ef106 */
[----:B------:R-:W0:Y:S02]  /*01c0*/  S2R R8, SR_LTMASK ;  /* 0x0000000000087919 */ /* 0x000e240000003900 */
[----:B0-----:R-:W-:-:S06]  /*01d0*/  LOP3.LUT R12, R8, UR4, RZ, 0xc0, !PT ;  /* 0x00000004080c7c12 */ /* 0x001fcc000f8ec0ff */
[----:B------:R-:W0:Y:S01]  /*01e0*/  POPC R12, R12 ;  /* 0x0000000c000c7309 */ /* 0x000e220000000000 */
[----:B--2---:R-:W0:Y:S02]  /*01f0*/  SHFL.IDX PT, R9, R7, R10, 0x1f ;  /* 0x00001f0a07097589 */ /* 0x004e2400000e0000 */
[----:B0-----:R-:W-:-:S05]  /*0200*/  IADD3 R9, PT, PT, R9, R12, RZ ;  /* 0x0000000c09097210 */ /* 0x001fca0007ffe0ff */
[----:B---3--:R-:W-:-:S05]  /*0210*/  IMAD.WIDE R8, R9, 0x4, R4 ;  /* 0x0000000409087825 */ /* 0x008fca00078e0204 */
[----:B------:R0:W-:Y:S02]  /*0220*/  STG.E desc[UR6][R8.64], R15 ;  /* 0x0000000f08007986 */ /* 0x0001e4000c101906 */
.L_x_1:
[----:B------:R-:W-:Y:S05]  /*0230*/  BSYNC.RECONVERGENT B0 ;  /* 0x0000000000007941 */ /* 0x000fea0003800200 */
.L_x_0:
[----:B------:R-:W-:Y:S05]  /*0240*/  @!P0 BRA `(.L_x_2) ;  /* 0xfffffffc00a48947 */ /* 0x000fea000383ffff */
[----:B------:R-:W-:Y:S05]  /*0250*/  EXIT ;  /* 0x000000000000794d */ /* 0x000fea0003800000 */
.L_x_3:
[----:B------:R-:W-:-:S00]  /*0260*/  BRA `(.L_x_3) ;  /* 0xfffffffc00fc7947 */ /* 0x000fc0000383ffff */
[----:B------:R-:W-:-:S00]  /*0270*/  NOP ;  /* 0x0000000000007918 */ /* 0x000fc00000000000 */
        /* <DEDUP_REMOVED lines=8> */
.L_x_4:


//--------------------- .nv.shared.reserved.0     --------------------------
	.section	.nv.shared.reserved.0,"aw",@nobits
	.weak		__nv_reservedSMEM_offset_0_alias
	.size		__nv_reservedSMEM_offset_0_alias, 0, 64
	.other		__nv_reservedSMEM_offset_0_alias,@"STO_CUDA_RESERVED_SHARED STV_DEFAULT"
__nv_reservedSMEM_offset_0_alias:
	.zero		0
	.zero		64


//--------------------- .nv.constant0._Z8filter_kPiS_PKii --------------------------
	.section	.nv.constant0._Z8filter_kPiS_PKii,"a",@progbits
	.sectionflags	@""
	.align	4
.nv.constant0._Z8filter_kPiS_PKii:
	.zero		924


//--------------------- SYMBOLS --------------------------

	.type		.nv.reservedSmem.offset0,@object
	.size		.nv.reservedSmem.offset0,0x4
